//
// Generated by NVIDIA NVVM Compiler
//
// Compiler Build ID: CL-36424714
// Cuda compilation tools, release 13.0, V13.0.88
// Based on NVVM 20.0.0
//

.version 9.0
.target sm_100
.address_size 64

	// .globl	_Z7InitMasPi

.visible .entry _Z7InitMasPi(
	.param .u64 .ptr .align 1 _Z7InitMasPi_param_0
)
{
	.reg .b32 	%r<5>;
	.reg .b64 	%rd<5>;

	ld.param.u64 	%rd1, [_Z7InitMasPi_param_0];
	cvta.to.global.u64 	%rd2, %rd1;
	mov.u32 	%r1, %tid.x;
	mov.u32 	%r2, %ntid.x;
	mov.u32 	%r3, %ctaid.x;
	mad.lo.s32 	%r4, %r2, %r3, %r1;
	mul.wide.u32 	%rd3, %r4, 4;
	add.s64 	%rd4, %rd2, %rd3;
	st.global.u32 	[%rd4], %r4;
	ret;

}
	// .globl	_Z11TransparatePiS_ii
.visible .entry _Z11TransparatePiS_ii(
	.param .u64 .ptr .align 1 _Z11TransparatePiS_ii_param_0,
	.param .u64 .ptr .align 1 _Z11TransparatePiS_ii_param_1,
	.param .u32 _Z11TransparatePiS_ii_param_2,
	.param .u32 _Z11TransparatePiS_ii_param_3
)
{
	.reg .b32 	%r<12>;
	.reg .b64 	%rd<9>;

	ld.param.u64 	%rd1, [_Z11TransparatePiS_ii_param_0];
	ld.param.u64 	%rd2, [_Z11TransparatePiS_ii_param_1];
	ld.param.u32 	%r1, [_Z11TransparatePiS_ii_param_2];
	ld.param.u32 	%r2, [_Z11TransparatePiS_ii_param_3];
	cvta.to.global.u64 	%rd3, %rd2;
	cvta.to.global.u64 	%rd4, %rd1;
	mov.u32 	%r3, %tid.x;
	mov.u32 	%r4, %ntid.x;
	mov.u32 	%r5, %ctaid.x;
	mad.lo.s32 	%r6, %r4, %r5, %r3;
	div.s32 	%r7, %r6, %r2;
	mul.lo.s32 	%r8, %r7, %r2;
	sub.s32 	%r9, %r6, %r8;
	mul.wide.s32 	%rd5, %r6, 4;
	add.s64 	%rd6, %rd4, %rd5;
	ld.global.u32 	%r10, [%rd6];
	mad.lo.s32 	%r11, %r9, %r1, %r7;
	mul.wide.s32 	%rd7, %r11, 4;
	add.s64 	%rd8, %rd3, %rd7;
	st.global.u32 	[%rd8], %r10;
	ret;

}


// ===== COMPILED SASS (sm_100) =====

	.target	sm_100

	.elftype	@"ET_EXEC"


//--------------------- .note.nv.tkinfo           --------------------------
	.section	.note.nv.tkinfo,"",@"SHT_NOTE"
	.sectionflags	@"SHF_NOTE_NV_TKINFO"
	.tkinfo
        /*0018*/ 	.word	0x00000002
        /*0030*/ 	.string	""
        /*0030*/ 	.string	"ptxas"
        /*0030*/ 	.string	"Cuda compilation tools, release 13.0, V13.0.88"
        /*0030*/ 	.string	"Build cuda_13.0.r13.0/compiler.36424714_0"
        /*0030*/ 	.string	"-arch sm_100 -m 64 "



//--------------------- .note.nv.cuinfo           --------------------------
	.section	.note.nv.cuinfo,"",@"SHT_NOTE"
	.sectionflags	@"SHF_NOTE_NV_CUINFO"
        /*0018*/ 	.short	0x0002
        /*001a*/ 	.short	0x0064
        /*001c*/ 	.short	0x0082
	.zero		2


//--------------------- .nv.info                  --------------------------
	.section	.nv.info,"",@"SHT_CUDA_INFO"
	.align	4


	//----- nvinfo : EIATTR_REGCOUNT
	.align		4
        /*0000*/ 	.byte	0x04, 0x2f
        /*0002*/ 	.short	(.L_1 - .L_0)
	.align		4
.L_0:
        /*0004*/ 	.word	index@(_Z7InitMasPi)
        /*0008*/ 	.word	0x00000008


	//----- nvinfo : EIATTR_FRAME_SIZE
	.align		4
.L_1:
        /*000c*/ 	.byte	0x04, 0x11
        /*000e*/ 	.short	(.L_3 - .L_2)
	.align		4
.L_2:
        /*0010*/ 	.word	index@(_Z7InitMasPi)
        /*0014*/ 	.word	0x00000000


	//----- nvinfo : EIATTR_REGCOUNT
	.align		4
.L_3:
        /*0018*/ 	.byte	0x04, 0x2f
        /*001a*/ 	.short	(.L_5 - .L_4)
	.align		4
.L_4:
        /*001c*/ 	.word	index@(_Z11TransparatePiS_ii)
        /*0020*/ 	.word	0x00000010


	//----- nvinfo : EIATTR_FRAME_SIZE
	.align		4
.L_5:
        /*0024*/ 	.byte	0x04, 0x11
        /*0026*/ 	.short	(.L_7 - .L_6)
	.align		4
.L_6:
        /*0028*/ 	.word	index@(_Z11TransparatePiS_ii)
        /*002c*/ 	.word	0x00000000


	//----- nvinfo : EIATTR_MIN_STACK_SIZE
	.align		4
.L_7:
        /*0030*/ 	.byte	0x04, 0x12
        /*0032*/ 	.short	(.L_9 - .L_8)
	.align		4
.L_8:
        /*0034*/ 	.word	index@(_Z11TransparatePiS_ii)
        /*0038*/ 	.word	0x00000000


	//----- nvinfo : EIATTR_MIN_STACK_SIZE
	.align		4
.L_9:
        /*003c*/ 	.byte	0x04, 0x12
        /*003e*/ 	.short	(.L_11 - .L_10)
	.align		4
.L_10:
        /*0040*/ 	.word	index@(_Z7InitMasPi)
        /*0044*/ 	.word	0x00000000
.L_11:


//--------------------- .nv.compat                --------------------------
	.section	.nv.compat,"",@"SHT_CUDA_COMPAT_INFO"
	.align	4
        /*0000*/ 	.byte	0x02, 0x09, 0x00, 0x00, 0x02, 0x02, 0x01, 0x00, 0x02, 0x05, 0x05, 0x00, 0x03, 0x07, 0x01, 0x01
        /*0010*/ 	.byte	0x02, 0x03, 0x00, 0x00, 0x02, 0x06, 0x01, 0x00, 0x04, 0x0b, 0x08, 0x00, 0x09, 0x00, 0x00, 0x00
        /*0020*/ 	.byte	0x00, 0x00, 0x00, 0x00


//--------------------- .nv.info._Z11TransparatePiS_ii --------------------------
	.section	.nv.info._Z11TransparatePiS_ii,"",@"SHT_CUDA_INFO"
	.sectionflags	@""
	.align	4


	//----- nvinfo : EIATTR_CUDA_API_VERSION
	.align		4
        /*0000*/ 	.byte	0x04, 0x37
        /*0002*/ 	.short	(.L_13 - .L_12)
.L_12:
        /*0004*/ 	.word	0x00000082


	//----- nvinfo : EIATTR_KPARAM_INFO
	.align		4
.L_13:
        /*0008*/ 	.byte	0x04, 0x17
        /*000a*/ 	.short	(.L_15 - .L_14)
.L_14:
        /*000c*/ 	.word	0x00000000
        /*0010*/ 	.short	0x0003
        /*0012*/ 	.short	0x0014
        /*0014*/ 	.byte	0x00, 0xf0, 0x11, 0x00


	//----- nvinfo : EIATTR_KPARAM_INFO
	.align		4
.L_15:
        /*0018*/ 	.byte	0x04, 0x17
        /*001a*/ 	.short	(.L_17 - .L_16)
.L_16:
        /*001c*/ 	.word	0x00000000
        /*0020*/ 	.short	0x0002
        /*0022*/ 	.short	0x0010
        /*0024*/ 	.byte	0x00, 0xf0, 0x11, 0x00


	//----- nvinfo : EIATTR_KPARAM_INFO
	.align		4
.L_17:
        /*0028*/ 	.byte	0x04, 0x17
        /*002a*/ 	.short	(.L_19 - .L_18)
.L_18:
        /*002c*/ 	.word	0x00000000
        /*0030*/ 	.short	0x0001
        /*0032*/ 	.short	0x0008
        /*0034*/ 	.byte	0x00, 0xf5, 0x21, 0x00


	//----- nvinfo : EIATTR_KPARAM_INFO
	.align		4
.L_19:
        /*0038*/ 	.byte	0x04, 0x17
        /*003a*/ 	.short	(.L_21 - .L_20)
.L_20:
        /*003c*/ 	.word	0x00000000
        /*0040*/ 	.short	0x0000
        /*0042*/ 	.short	0x0000
        /*0044*/ 	.byte	0x00, 0xf5, 0x21, 0x00


	//----- nvinfo : EIATTR_SPARSE_MMA_MASK
	.align		4
.L_21:
        /*0048*/ 	.byte	0x03, 0x50
        /*004a*/ 	.short	0x0000


	//----- nvinfo : EIATTR_MAXREG_COUNT
	.align		4
        /*004c*/ 	.byte	0x03, 0x1b
        /*004e*/ 	.short	0x00ff


	//----- nvinfo : EIATTR_MERCURY_ISA_VERSION
	.align		4
        /*0050*/ 	.byte	0x03, 0x5f
        /*0052*/ 	.short	0x0101


	//----- nvinfo : EIATTR_VRC_CTA_INIT_COUNT
	.align		4
        /*0054*/ 	.byte	0x02, 0x4a
	.zero		1
	.zero		1


	//----- nvinfo : EIATTR_EXIT_INSTR_OFFSETS
	.align		4
        /*0058*/ 	.byte	0x04, 0x1c
        /*005a*/ 	.short	(.L_23 - .L_22)


	//   ....[0]....
.L_22:
        /*005c*/ 	.word	0x00000280


	//----- nvinfo : EIATTR_CBANK_PARAM_SIZE
	.align		4
.L_23:
        /*0060*/ 	.byte	0x03, 0x19
        /*0062*/ 	.short	0x0018


	//----- nvinfo : EIATTR_PARAM_CBANK
	.align		4
        /*0064*/ 	.byte	0x04, 0x0a
        /*0066*/ 	.short	(.L_25 - .L_24)
	.align		4
.L_24:
        /*0068*/ 	.word	index@(.nv.constant0._Z11TransparatePiS_ii)
        /*006c*/ 	.short	0x0380
        /*006e*/ 	.short	0x0018


	//----- nvinfo : EIATTR_SW_WAR
	.align		4
.L_25:
        /*0070*/ 	.byte	0x04, 0x36
        /*0072*/ 	.short	(.L_27 - .L_26)
.L_26:
        /*0074*/ 	.word	0x00000008
.L_27:


//--------------------- .nv.info._Z7InitMasPi     --------------------------
	.section	.nv.info._Z7InitMasPi,"",@"SHT_CUDA_INFO"
	.sectionflags	@""
	.align	4


	//----- nvinfo : EIATTR_CUDA_API_VERSION
	.align		4
        /*0000*/ 	.byte	0x04, 0x37
        /*0002*/ 	.short	(.L_29 - .L_28)
.L_28:
        /*0004*/ 	.word	0x00000082


	//----- nvinfo : EIATTR_KPARAM_INFO
	.align		4
.L_29:
        /*0008*/ 	.byte	0x04, 0x17
        /*000a*/ 	.short	(.L_31 - .L_30)
.L_30:
        /*000c*/ 	.word	0x00000000
        /*0010*/ 	.short	0x0000
        /*0012*/ 	.short	0x0000
        /*0014*/ 	.byte	0x00, 0xf5, 0x21, 0x00


	//----- nvinfo : EIATTR_SPARSE_MMA_MASK
	.align		4
.L_31:
        /*0018*/ 	.byte	0x03, 0x50
        /*001a*/ 	.short	0x0000


	//----- nvinfo : EIATTR_MAXREG_COUNT
	.align		4
        /*001c*/ 	.byte	0x03, 0x1b
        /*001e*/ 	.short	0x00ff


	//----- nvinfo : EIATTR_MERCURY_ISA_VERSION
	.align		4
        /*0020*/ 	.byte	0x03, 0x5f
        /*0022*/ 	.short	0x0101


	//----- nvinfo : EIATTR_VRC_CTA_INIT_COUNT
	.align		4
        /*0024*/ 	.byte	0x02, 0x4a
	.zero		1
	.zero		1


	//----- nvinfo : EIATTR_EXIT_INSTR_OFFSETS
	.align		4
        /*0028*/ 	.byte	0x04, 0x1c
        /*002a*/ 	.short	(.L_33 - .L_32)


	//   ....[0]....
.L_32:
        /*002c*/ 	.word	0x00000090


	//----- nvinfo : EIATTR_CBANK_PARAM_SIZE
	.align		4
.L_33:
        /*0030*/ 	.byte	0x03, 0x19
        /*0032*/ 	.short	0x0008


	//----- nvinfo : EIATTR_PARAM_CBANK
	.align		4
        /*0034*/ 	.byte	0x04, 0x0a
        /*0036*/ 	.short	(.L_35 - .L_34)
	.align		4
.L_34:
        /*0038*/ 	.word	index@(.nv.constant0._Z7InitMasPi)
        /*003c*/ 	.short	0x0380
        /*003e*/ 	.short	0x0008


	//----- nvinfo : EIATTR_SW_WAR
	.align		4
.L_35:
        /*0040*/ 	.byte	0x04, 0x36
        /*0042*/ 	.short	(.L_37 - .L_36)
.L_36:
        /*0044*/ 	.word	0x00000008
.L_37:


//--------------------- .nv.callgraph             --------------------------
	.section	.nv.callgraph,"",@"SHT_CUDA_CALLGRAPH"
	.align	4
	.sectionentsize	8
	.align		4
        /*0000*/ 	.word	0x00000000
	.align		4
        /*0004*/ 	.word	0xffffffff
	.align		4
        /*0008*/ 	.word	0x00000000
	.align		4
        /*000c*/ 	.word	0xfffffffe
	.align		4
        /*0010*/ 	.word	0x00000000
	.align		4
        /*0014*/ 	.word	0xfffffffd
	.align		4
        /*0018*/ 	.word	0x00000000
	.align		4
        /*001c*/ 	.word	0xfffffffc


//--------------------- .text._Z11TransparatePiS_ii --------------------------
	.section	.text._Z11TransparatePiS_ii,"ax",@progbits
	.align	128
        .global         _Z11TransparatePiS_ii
        .type           _Z11TransparatePiS_ii,@function
        .size           _Z11TransparatePiS_ii,(.L_x_2 - _Z11TransparatePiS_ii)
        .other          _Z11TransparatePiS_ii,@"STO_CUDA_ENTRY STV_DEFAULT"
_Z11TransparatePiS_ii:
.text._Z11TransparatePiS_ii:
[----:B------:R-:W-:Y:S01]  /*0000*/  LDC R1, c[0x0][0x37c] ;  /* 0x0000df00ff017b82 */ /* 0x000fe20000000800 */
[----:B------:R-:W0:Y:S07]  /*0010*/  S2R R7, SR_TID.X ;  /* 0x0000000000077919 */ /* 0x000e2e0000002100 */
[----:B------:R-:W1:Y:S01]  /*0020*/  LDC.64 R2, c[0x0][0x380] ;  /* 0x0000e000ff027b82 */ /* 0x000e620000000a00 */
[----:B------:R-:W0:Y:S01]  /*0030*/  LDCU UR6, c[0x0][0x360] ;  /* 0x00006c00ff0677ac */ /* 0x000e220008000800 */
[----:B------:R-:W0:Y:S01]  /*0040*/  S2R R0, SR_CTAID.X ;  /* 0x0000000000007919 */ /* 0x000e220000002500 */
[----:B------:R-:W2:Y:S05]  /*0050*/  LDCU.64 UR4, c[0x0][0x358] ;  /* 0x00006b00ff0477ac */ /* 0x000eaa0008000a00 */
[----:B------:R-:W3:Y:S01]  /*0060*/  LDC R6, c[0x0][0x394] ;  /* 0x0000e500ff067b82 */ /* 0x000ee20000000800 */
[----:B0-----:R-:W-:Y:S01]  /*0070*/  IMAD R7, R0, UR6, R7 ;  /* 0x0000000600077c24 */ /* 0x001fe2000f8e0207 */
[----:B---3--:R-:W-:Y:S01]  /*0080*/  IABS R11, R6 ;  /* 0x00000006000b7213 */ /* 0x008fe20000000000 */
[----:B------:R-:W0:Y:S02]  /*0090*/  LDCU UR6, c[0x0][0x390] ;  /* 0x00007200ff0677ac */ /* 0x000e240008000800 */
[----:B-1----:R-:W-:-:S05]  /*00a0*/  IMAD.WIDE R2, R7, 0x4, R2 ;  /* 0x0000000407027825 */ /* 0x002fca00078e0202 */
[----:B--2---:R1:W2:Y:S01]  /*00b0*/  LDG.E R9, desc[UR4][R2.64] ;  /* 0x0000000402097981 */ /* 0x0042a2000c1e1900 */
[----:B------:R-:W3:Y:S01]  /*00c0*/  I2F.RP R0, R11 ;  /* 0x0000000b00007306 */ /* 0x000ee20000209400 */
[----:B-1----:R-:W-:-:S07]  /*00d0*/  IABS R2, R7 ;  /* 0x0000000700027213 */ /* 0x002fce0000000000 */
[----:B---3--:R-:W1:Y:S02]  /*00e0*/  MUFU.RCP R0, R0 ;  /* 0x0000000000007308 */ /* 0x008e640000001000 */
[----:B-1----:R-:W-:-:S06]  /*00f0*/  IADD3 R4, PT, PT, R0, 0xffffffe, RZ ;  /* 0x0ffffffe00047810 */ /* 0x002fcc0007ffe0ff */
[----:B------:R1:W3:Y:S02]  /*0100*/  F2I.FTZ.U32.TRUNC.NTZ R5, R4 ;  /* 0x0000000400057305 */ /* 0x0002e4000021f000 */
[----:B-1----:R-:W-:Y:S01]  /*0110*/  IMAD.MOV.U32 R4, RZ, RZ, RZ ;  /* 0x000000ffff047224 */ /* 0x002fe200078e00ff */
[----:B---3--:R-:W-:-:S05]  /*0120*/  IADD3 R8, PT, PT, RZ, -R5, RZ ;  /* 0x80000005ff087210 */ /* 0x008fca0007ffe0ff */
[----:B------:R-:W-:-:S04]  /*0130*/  IMAD R13, R8, R11, RZ ;  /* 0x0000000b080d7224 */ /* 0x000fc800078e02ff */
[----:B------:R-:W-:-:S06]  /*0140*/  IMAD.HI.U32 R5, R5, R13, R4 ;  /* 0x0000000d05057227 */ /* 0x000fcc00078e0004 */
[----:B------:R-:W-:-:S05]  /*0150*/  IMAD.HI.U32 R5, R5, R2, RZ ;  /* 0x0000000205057227 */ /* 0x000fca00078e00ff */
[----:B------:R-:W-:-:S05]  /*0160*/  IADD3 R0, PT, PT, -R5, RZ, RZ ;  /* 0x000000ff05007210 */ /* 0x000fca0007ffe1ff */
[C---:B------:R-:W-:Y:S02]  /*0170*/  IMAD R0, R11.reuse, R0, R2 ;  /* 0x000000000b007224 */ /* 0x040fe400078e0202 */
[----:B------:R-:W1:Y:S03]  /*0180*/  LDC.64 R2, c[0x0][0x388] ;  /* 0x0000e200ff027b82 */ /* 0x000e660000000a00 */
[----:B------:R-:W-:-:S13]  /*0190*/  ISETP.GT.U32.AND P2, PT, R11, R0, PT ;  /* 0x000000000b00720c */ /* 0x000fda0003f44070 */
[----:B------:R-:W-:Y:S01]  /*01a0*/  @!P2 IMAD.IADD R0, R0, 0x1, -R11 ;  /* 0x000000010000a824 */ /* 0x000fe200078e0a0b */
[----:B------:R-:W-:Y:S02]  /*01b0*/  @!P2 IADD3 R5, PT, PT, R5, 0x1, RZ ;  /* 0x000000010505a810 */ /* 0x000fe40007ffe0ff */
[----:B------:R-:W-:Y:S02]  /*01c0*/  ISETP.NE.AND P2, PT, R6, RZ, PT ;  /* 0x000000ff0600720c */ /* 0x000fe40003f45270 */
[----:B------:R-:W-:Y:S02]  /*01d0*/  ISETP.GE.U32.AND P0, PT, R0, R11, PT ;  /* 0x0000000b0000720c */ /* 0x000fe40003f06070 */
[----:B------:R-:W-:-:S04]  /*01e0*/  LOP3.LUT R0, R7, R6, RZ, 0x3c, !PT ;  /* 0x0000000607007212 */ /* 0x000fc800078e3cff */
[----:B------:R-:W-:-:S07]  /*01f0*/  ISETP.GE.AND P1, PT, R0, RZ, PT ;  /* 0x000000ff0000720c */ /* 0x000fce0003f26270 */
[----:B------:R-:W-:-:S06]  /*0200*/  @P0 VIADD R5, R5, 0x1 ;  /* 0x0000000105050836 */ /* 0x000fcc0000000000 */
[----:B------:R-:W-:Y:S02]  /*0210*/  @!P1 IADD3 R5, PT, PT, -R5, RZ, RZ ;  /* 0x000000ff05059210 */ /* 0x000fe40007ffe1ff */
[----:B------:R-:W-:-:S05]  /*0220*/  @!P2 LOP3.LUT R5, RZ, R6, RZ, 0x33, !PT ;  /* 0x00000006ff05a212 */ /* 0x000fca00078e33ff */
[----:B------:R-:W-:-:S04]  /*0230*/  IMAD.MOV R0, RZ, RZ, -R5 ;  /* 0x000000ffff007224 */ /* 0x000fc800078e0a05 */
[----:B------:R-:W-:-:S04]  /*0240*/  IMAD R0, R6, R0, R7 ;  /* 0x0000000006007224 */ /* 0x000fc800078e0207 */
[----:B0-----:R-:W-:-:S04]  /*0250*/  IMAD R5, R0, UR6, R5 ;  /* 0x0000000600057c24 */ /* 0x001fc8000f8e0205 */
[----:B-1----:R-:W-:-:S05]  /*0260*/  IMAD.WIDE R2, R5, 0x4, R2 ;  /* 0x0000000405027825 */ /* 0x002fca00078e0202 */
[----:B--2---:R-:W-:Y:S01]  /*0270*/  STG.E desc[UR4][R2.64], R9 ;  /* 0x0000000902007986 */ /* 0x004fe2000c101904 */
[----:B------:R-:W-:Y:S05]  /*0280*/  EXIT ;  /* 0x000000000000794d */ /* 0x000fea0003800000 */
.L_x_0:
[----:B------:R-:W-:-:S00]  /*0290*/  BRA `(.L_x_0) ;  /* 0xfffffffc00fc7947 */ /* 0x000fc0000383ffff */
[----:B------:R-:W-:-:S00]  /*02a0*/  NOP ;  /* 0x0000000000007918 */ /* 0x000fc00000000000 */
        /* <DEDUP_REMOVED lines=13> */
.L_x_2:


//--------------------- .text._Z7InitMasPi        --------------------------
	.section	.text._Z7InitMasPi,"ax",@progbits
	.align	128
        .global         _Z7InitMasPi
        .type           _Z7InitMasPi,@function
        .size           _Z7InitMasPi,(.L_x_3 - _Z7InitMasPi)
        .other          _Z7InitMasPi,@"STO_CUDA_ENTRY STV_DEFAULT"
_Z7InitMasPi:
.text._Z7InitMasPi:
[----:B------:R-:W-:Y:S01]  /*0000*/  LDC R1, c[0x0][0x37c] ;  /* 0x0000df00ff017b82 */ /* 0x000fe20000000800 */
[----:B------:R-:W0:Y:S07]  /*0010*/  S2R R5, SR_TID.X ;  /* 0x0000000000057919 */ /* 0x000e2e0000002100 */
[----:B------:R-:W1:Y:S01]  /*0020*/  LDC.64 R2, c[0x0][0x380] ;  /* 0x0000e000ff027b82 */ /* 0x000e620000000a00 */
[----:B------:R-:W0:Y:S01]  /*0030*/  LDCU UR6, c[0x0][0x360] ;  /* 0x00006c00ff0677ac */ /* 0x000e220008000800 */
[----:B------:R-:W0:Y:S01]  /*0040*/  S2R R0, SR_CTAID.X ;  /* 0x0000000000007919 */ /* 0x000e220000002500 */
[----:B------:R-:W2:Y:S01]  /*0050*/  LDCU.64 UR4, c[0x0][0x358] ;  /* 0x00006b00ff0477ac */ /* 0x000ea20008000a00 */
[----:B0-----:R-:W-:-:S04]  /*0060*/  IMAD R5, R0, UR6, R5 ;  /* 0x0000000600057c24 */ /* 0x001fc8000f8e0205 */
[----:B-1----:R-:W-:-:S05]  /*0070*/  IMAD.WIDE.U32 R2, R5, 0x4, R2 ;  /* 0x0000000405027825 */ /* 0x002fca00078e0002 */
[----:B--2---:R-:W-:Y:S01]  /*0080*/  STG.E desc[UR4][R2.64], R5 ;  /* 0x0000000502007986 */ /* 0x004fe2000c101904 */
[----:B------:R-:W-:Y:S05]  /*0090*/  EXIT ;  /* 0x000000000000794d */ /* 0x000fea0003800000 */
.L_x_1:
        /* <DEDUP_REMOVED lines=14> */
.L_x_3:


//--------------------- .nv.shared.reserved.0     --------------------------
	.section	.nv.shared.reserved.0,"aw",@nobits
	.weak		__nv_reservedSMEM_offset_0_alias
	.size		__nv_reservedSMEM_offset_0_alias, 0, 64
	.other		__nv_reservedSMEM_offset_0_alias,@"STO_CUDA_RESERVED_SHARED STV_DEFAULT"
__nv_reservedSMEM_offset_0_alias:
	.zero		0
	.zero		64


//--------------------- .nv.constant0._Z11TransparatePiS_ii --------------------------
	.section	.nv.constant0._Z11TransparatePiS_ii,"a",@progbits
	.sectionflags	@""
	.align	4
.nv.constant0._Z11TransparatePiS_ii:
	.zero		920


//--------------------- .nv.constant0._Z7InitMasPi --------------------------
	.section	.nv.constant0._Z7InitMasPi,"a",@progbits
	.sectionflags	@""
	.align	4
.nv.constant0._Z7InitMasPi:
	.zero		904


//--------------------- SYMBOLS --------------------------

	.type		.nv.reservedSmem.offset0,@object
	.size		.nv.reservedSmem.offset0,0x4
